//
// Generated by NVIDIA NVVM Compiler
//
// Compiler Build ID: CL-36424714
// Cuda compilation tools, release 13.0, V13.0.88
// Based on NVVM 20.0.0
//

.version 9.0
.target sm_100
.address_size 64

	// .globl	_Z6matmulPfPKfS1_i

.visible .entry _Z6matmulPfPKfS1_i(
	.param .u64 .ptr .align 1 _Z6matmulPfPKfS1_i_param_0,
	.param .u64 .ptr .align 1 _Z6matmulPfPKfS1_i_param_1,
	.param .u64 .ptr .align 1 _Z6matmulPfPKfS1_i_param_2,
	.param .u32 _Z6matmulPfPKfS1_i_param_3
)
{
	.reg .pred 	%p<10>;
	.reg .b32 	%r<39>;
	.reg .b32 	%f<68>;
	.reg .b64 	%rd<67>;

	ld.param.u64 	%rd14, [_Z6matmulPfPKfS1_i_param_1];
	ld.param.u64 	%rd15, [_Z6matmulPfPKfS1_i_param_2];
	ld.param.u32 	%r17, [_Z6matmulPfPKfS1_i_param_3];
	cvta.to.global.u64 	%rd1, %rd15;
	cvta.to.global.u64 	%rd2, %rd14;
	mov.u32 	%r18, %ctaid.y;
	mov.u32 	%r19, %ntid.y;
	mov.u32 	%r20, %tid.y;
	mad.lo.s32 	%r1, %r18, %r19, %r20;
	mov.u32 	%r21, %ctaid.x;
	mov.u32 	%r22, %ntid.x;
	mov.u32 	%r23, %tid.x;
	mad.lo.s32 	%r2, %r21, %r22, %r23;
	setp.lt.s32 	%p1, %r17, 1;
	mov.f32 	%f67, 0f00000000;
	@%p1 bra 	$L__BB0_12;
	mul.lo.s32 	%r3, %r17, %r1;
	and.b32  	%r4, %r17, 7;
	setp.lt.u32 	%p2, %r17, 8;
	mov.f32 	%f67, 0f00000000;
	mov.b32 	%r37, 0;
	@%p2 bra 	$L__BB0_4;
	and.b32  	%r37, %r17, 2147483640;
	neg.s32 	%r35, %r37;
	mul.wide.u32 	%rd16, %r17, 4;
	add.s64 	%rd3, %rd1, %rd16;
	mul.wide.u32 	%rd17, %r17, 8;
	add.s64 	%rd4, %rd1, %rd17;
	mul.wide.u32 	%rd18, %r17, 12;
	add.s64 	%rd5, %rd1, %rd18;
	mul.wide.u32 	%rd19, %r17, 16;
	add.s64 	%rd6, %rd1, %rd19;
	mul.wide.u32 	%rd20, %r17, 20;
	add.s64 	%rd7, %rd1, %rd20;
	mul.wide.u32 	%rd21, %r17, 24;
	add.s64 	%rd8, %rd1, %rd21;
	mul.wide.u32 	%rd22, %r17, 28;
	add.s64 	%rd9, %rd1, %rd22;
	mul.wide.u32 	%rd23, %r3, 4;
	add.s64 	%rd24, %rd23, %rd2;
	add.s64 	%rd66, %rd24, 16;
	mov.f32 	%f67, 0f00000000;
	mov.u32 	%r34, %r2;
$L__BB0_3:
	.pragma "nounroll";
	mul.wide.s32 	%rd25, %r34, 4;
	add.s64 	%rd26, %rd3, %rd25;
	add.s64 	%rd27, %rd4, %rd25;
	add.s64 	%rd28, %rd5, %rd25;
	add.s64 	%rd29, %rd6, %rd25;
	add.s64 	%rd30, %rd7, %rd25;
	add.s64 	%rd31, %rd8, %rd25;
	add.s64 	%rd32, %rd9, %rd25;
	add.s64 	%rd33, %rd1, %rd25;
	ld.global.f32 	%f17, [%rd66+-16];
	ld.global.f32 	%f18, [%rd33];
	fma.rn.f32 	%f19, %f17, %f18, %f67;
	ld.global.f32 	%f20, [%rd66+-12];
	ld.global.f32 	%f21, [%rd26];
	fma.rn.f32 	%f22, %f20, %f21, %f19;
	ld.global.f32 	%f23, [%rd66+-8];
	ld.global.f32 	%f24, [%rd27];
	fma.rn.f32 	%f25, %f23, %f24, %f22;
	ld.global.f32 	%f26, [%rd66+-4];
	ld.global.f32 	%f27, [%rd28];
	fma.rn.f32 	%f28, %f26, %f27, %f25;
	ld.global.f32 	%f29, [%rd66];
	ld.global.f32 	%f30, [%rd29];
	fma.rn.f32 	%f31, %f29, %f30, %f28;
	ld.global.f32 	%f32, [%rd66+4];
	ld.global.f32 	%f33, [%rd30];
	fma.rn.f32 	%f34, %f32, %f33, %f31;
	ld.global.f32 	%f35, [%rd66+8];
	ld.global.f32 	%f36, [%rd31];
	fma.rn.f32 	%f37, %f35, %f36, %f34;
	ld.global.f32 	%f38, [%rd66+12];
	ld.global.f32 	%f39, [%rd32];
	fma.rn.f32 	%f67, %f38, %f39, %f37;
	add.s32 	%r35, %r35, 8;
	shl.b32 	%r25, %r17, 3;
	add.s32 	%r34, %r34, %r25;
	add.s64 	%rd66, %rd66, 32;
	setp.ne.s32 	%p3, %r35, 0;
	@%p3 bra 	$L__BB0_3;
$L__BB0_4:
	setp.eq.s32 	%p4, %r4, 0;
	@%p4 bra 	$L__BB0_12;
	and.b32  	%r12, %r17, 3;
	setp.lt.u32 	%p5, %r4, 4;
	@%p5 bra 	$L__BB0_7;
	add.s32 	%r26, %r37, %r3;
	mul.wide.u32 	%rd34, %r26, 4;
	add.s64 	%rd35, %rd2, %rd34;
	ld.global.f32 	%f41, [%rd35];
	mad.lo.s32 	%r27, %r37, %r17, %r2;
	mul.wide.s32 	%rd36, %r27, 4;
	add.s64 	%rd37, %rd1, %rd36;
	ld.global.f32 	%f42, [%rd37];
	fma.rn.f32 	%f43, %f41, %f42, %f67;
	cvt.u64.u32 	%rd38, %r3;
	cvt.u64.u32 	%rd39, %r37;
	add.s64 	%rd40, %rd39, %rd38;
	shl.b64 	%rd41, %rd40, 2;
	add.s64 	%rd42, %rd2, %rd41;
	ld.global.f32 	%f44, [%rd42+4];
	mul.wide.u32 	%rd43, %r17, 4;
	add.s64 	%rd44, %rd37, %rd43;
	ld.global.f32 	%f45, [%rd44];
	fma.rn.f32 	%f46, %f44, %f45, %f43;
	ld.global.f32 	%f47, [%rd42+8];
	add.s64 	%rd45, %rd44, %rd43;
	ld.global.f32 	%f48, [%rd45];
	fma.rn.f32 	%f49, %f47, %f48, %f46;
	ld.global.f32 	%f50, [%rd42+12];
	add.s64 	%rd46, %rd45, %rd43;
	ld.global.f32 	%f51, [%rd46];
	fma.rn.f32 	%f67, %f50, %f51, %f49;
	add.s32 	%r37, %r37, 4;
$L__BB0_7:
	setp.eq.s32 	%p6, %r12, 0;
	@%p6 bra 	$L__BB0_12;
	setp.eq.s32 	%p7, %r12, 1;
	@%p7 bra 	$L__BB0_10;
	add.s32 	%r28, %r37, %r3;
	mul.wide.u32 	%rd47, %r28, 4;
	add.s64 	%rd48, %rd2, %rd47;
	ld.global.f32 	%f53, [%rd48];
	mad.lo.s32 	%r29, %r37, %r17, %r2;
	mul.wide.s32 	%rd49, %r29, 4;
	add.s64 	%rd50, %rd1, %rd49;
	ld.global.f32 	%f54, [%rd50];
	fma.rn.f32 	%f55, %f53, %f54, %f67;
	cvt.u64.u32 	%rd51, %r3;
	cvt.u64.u32 	%rd52, %r37;
	add.s64 	%rd53, %rd52, %rd51;
	shl.b64 	%rd54, %rd53, 2;
	add.s64 	%rd55, %rd2, %rd54;
	ld.global.f32 	%f56, [%rd55+4];
	mul.wide.u32 	%rd56, %r17, 4;
	add.s64 	%rd57, %rd50, %rd56;
	ld.global.f32 	%f57, [%rd57];
	fma.rn.f32 	%f67, %f56, %f57, %f55;
	add.s32 	%r37, %r37, 2;
$L__BB0_10:
	and.b32  	%r30, %r17, 1;
	setp.eq.b32 	%p8, %r30, 1;
	not.pred 	%p9, %p8;
	@%p9 bra 	$L__BB0_12;
	add.s32 	%r31, %r37, %r3;
	mul.wide.u32 	%rd58, %r31, 4;
	add.s64 	%rd59, %rd2, %rd58;
	ld.global.f32 	%f58, [%rd59];
	mad.lo.s32 	%r32, %r37, %r17, %r2;
	mul.wide.s32 	%rd60, %r32, 4;
	add.s64 	%rd61, %rd1, %rd60;
	ld.global.f32 	%f59, [%rd61];
	fma.rn.f32 	%f67, %f58, %f59, %f67;
$L__BB0_12:
	ld.param.u64 	%rd65, [_Z6matmulPfPKfS1_i_param_0];
	cvta.to.global.u64 	%rd62, %rd65;
	mad.lo.s32 	%r33, %r17, %r1, %r2;
	mul.wide.s32 	%rd63, %r33, 4;
	add.s64 	%rd64, %rd62, %rd63;
	st.global.f32 	[%rd64], %f67;
	ret;

}


// ===== COMPILED SASS (sm_100) =====

	.target	sm_100

	.elftype	@"ET_EXEC"


//--------------------- .note.nv.tkinfo           --------------------------
	.section	.note.nv.tkinfo,"",@"SHT_NOTE"
	.sectionflags	@"SHF_NOTE_NV_TKINFO"
	.tkinfo
        /*0018*/ 	.word	0x00000002
        /*0030*/ 	.string	""
        /*0030*/ 	.string	"ptxas"
        /*0030*/ 	.string	"Cuda compilation tools, release 13.0, V13.0.88"
        /*0030*/ 	.string	"Build cuda_13.0.r13.0/compiler.36424714_0"
        /*0030*/ 	.string	"-arch sm_100 -m 64 "



//--------------------- .note.nv.cuinfo           --------------------------
	.section	.note.nv.cuinfo,"",@"SHT_NOTE"
	.sectionflags	@"SHF_NOTE_NV_CUINFO"
        /*0018*/ 	.short	0x0002
        /*001a*/ 	.short	0x0064
        /*001c*/ 	.short	0x0082
	.zero		2


//--------------------- .nv.info                  --------------------------
	.section	.nv.info,"",@"SHT_CUDA_INFO"
	.align	4


	//----- nvinfo : EIATTR_REGCOUNT
	.align		4
        /*0000*/ 	.byte	0x04, 0x2f
        /*0002*/ 	.short	(.L_1 - .L_0)
	.align		4
.L_0:
        /*0004*/ 	.word	index@(_Z6matmulPfPKfS1_i)
        /*0008*/ 	.word	0x0000001e


	//----- nvinfo : EIATTR_FRAME_SIZE
	.align		4
.L_1:
        /*000c*/ 	.byte	0x04, 0x11
        /*000e*/ 	.short	(.L_3 - .L_2)
	.align		4
.L_2:
        /*0010*/ 	.word	index@(_Z6matmulPfPKfS1_i)
        /*0014*/ 	.word	0x00000000


	//----- nvinfo : EIATTR_MIN_STACK_SIZE
	.align		4
.L_3:
        /*0018*/ 	.byte	0x04, 0x12
        /*001a*/ 	.short	(.L_5 - .L_4)
	.align		4
.L_4:
        /*001c*/ 	.word	index@(_Z6matmulPfPKfS1_i)
        /*0020*/ 	.word	0x00000000
.L_5:


//--------------------- .nv.compat                --------------------------
	.section	.nv.compat,"",@"SHT_CUDA_COMPAT_INFO"
	.align	4
        /*0000*/ 	.byte	0x02, 0x09, 0x00, 0x00, 0x02, 0x02, 0x01, 0x00, 0x02, 0x05, 0x05, 0x00, 0x03, 0x07, 0x01, 0x01
        /*0010*/ 	.byte	0x02, 0x03, 0x00, 0x00, 0x02, 0x06, 0x01, 0x00, 0x04, 0x0b, 0x08, 0x00, 0x09, 0x00, 0x00, 0x00
        /*0020*/ 	.byte	0x00, 0x00, 0x00, 0x00


//--------------------- .nv.info._Z6matmulPfPKfS1_i --------------------------
	.section	.nv.info._Z6matmulPfPKfS1_i,"",@"SHT_CUDA_INFO"
	.sectionflags	@""
	.align	4


	//----- nvinfo : EIATTR_CUDA_API_VERSION
	.align		4
        /*0000*/ 	.byte	0x04, 0x37
        /*0002*/ 	.short	(.L_7 - .L_6)
.L_6:
        /*0004*/ 	.word	0x00000082


	//----- nvinfo : EIATTR_KPARAM_INFO
	.align		4
.L_7:
        /*0008*/ 	.byte	0x04, 0x17
        /*000a*/ 	.short	(.L_9 - .L_8)
.L_8:
        /*000c*/ 	.word	0x00000000
        /*0010*/ 	.short	0x0003
        /*0012*/ 	.short	0x0018
        /*0014*/ 	.byte	0x00, 0xf0, 0x11, 0x00


	//----- nvinfo : EIATTR_KPARAM_INFO
	.align		4
.L_9:
        /*0018*/ 	.byte	0x04, 0x17
        /*001a*/ 	.short	(.L_11 - .L_10)
.L_10:
        /*001c*/ 	.word	0x00000000
        /*0020*/ 	.short	0x0002
        /*0022*/ 	.short	0x0010
        /*0024*/ 	.byte	0x00, 0xf5, 0x21, 0x00


	//----- nvinfo : EIATTR_KPARAM_INFO
	.align		4
.L_11:
        /*0028*/ 	.byte	0x04, 0x17
        /*002a*/ 	.short	(.L_13 - .L_12)
.L_12:
        /*002c*/ 	.word	0x00000000
        /*0030*/ 	.short	0x0001
        /*0032*/ 	.short	0x0008
        /*0034*/ 	.byte	0x00, 0xf5, 0x21, 0x00


	//----- nvinfo : EIATTR_KPARAM_INFO
	.align		4
.L_13:
        /*0038*/ 	.byte	0x04, 0x17
        /*003a*/ 	.short	(.L_15 - .L_14)
.L_14:
        /*003c*/ 	.word	0x00000000
        /*0040*/ 	.short	0x0000
        /*0042*/ 	.short	0x0000
        /*0044*/ 	.byte	0x00, 0xf5, 0x21, 0x00


	//----- nvinfo : EIATTR_SPARSE_MMA_MASK
	.align		4
.L_15:
        /*0048*/ 	.byte	0x03, 0x50
        /*004a*/ 	.short	0x0000


	//----- nvinfo : EIATTR_MAXREG_COUNT
	.align		4
        /*004c*/ 	.byte	0x03, 0x1b
        /*004e*/ 	.short	0x00ff


	//----- nvinfo : EIATTR_MERCURY_ISA_VERSION
	.align		4
        /*0050*/ 	.byte	0x03, 0x5f
        /*0052*/ 	.short	0x0101


	//----- nvinfo : EIATTR_VRC_CTA_INIT_COUNT
	.align		4
        /*0054*/ 	.byte	0x02, 0x4a
	.zero		1
	.zero		1


	//----- nvinfo : EIATTR_EXIT_INSTR_OFFSETS
	.align		4
        /*0058*/ 	.byte	0x04, 0x1c
        /*005a*/ 	.short	(.L_17 - .L_16)


	//   ....[0]....
.L_16:
        /*005c*/ 	.word	0x00000ac0


	//----- nvinfo : EIATTR_CBANK_PARAM_SIZE
	.align		4
.L_17:
        /*0060*/ 	.byte	0x03, 0x19
        /*0062*/ 	.short	0x001c


	//----- nvinfo : EIATTR_PARAM_CBANK
	.align		4
        /*0064*/ 	.byte	0x04, 0x0a
        /*0066*/ 	.short	(.L_19 - .L_18)
	.align		4
.L_18:
        /*0068*/ 	.word	index@(.nv.constant0._Z6matmulPfPKfS1_i)
        /*006c*/ 	.short	0x0380
        /*006e*/ 	.short	0x001c


	//----- nvinfo : EIATTR_SW_WAR
	.align		4
.L_19:
        /*0070*/ 	.byte	0x04, 0x36
        /*0072*/ 	.short	(.L_21 - .L_20)
.L_20:
        /*0074*/ 	.word	0x00000008
.L_21:


//--------------------- .nv.callgraph             --------------------------
	.section	.nv.callgraph,"",@"SHT_CUDA_CALLGRAPH"
	.align	4
	.sectionentsize	8
	.align		4
        /*0000*/ 	.word	0x00000000
	.align		4
        /*0004*/ 	.word	0xffffffff
	.align		4
        /*0008*/ 	.word	0x00000000
	.align		4
        /*000c*/ 	.word	0xfffffffe
	.align		4
        /*0010*/ 	.word	0x00000000
	.align		4
        /*0014*/ 	.word	0xfffffffd
	.align		4
        /*0018*/ 	.word	0x00000000
	.align		4
        /*001c*/ 	.word	0xfffffffc


//--------------------- .text._Z6matmulPfPKfS1_i  --------------------------
	.section	.text._Z6matmulPfPKfS1_i,"ax",@progbits
	.align	128
        .global         _Z6matmulPfPKfS1_i
        .type           _Z6matmulPfPKfS1_i,@function
        .size           _Z6matmulPfPKfS1_i,(.L_x_5 - _Z6matmulPfPKfS1_i)
        .other          _Z6matmulPfPKfS1_i,@"STO_CUDA_ENTRY STV_DEFAULT"
_Z6matmulPfPKfS1_i:
.text._Z6matmulPfPKfS1_i:
[----:B------:R-:W-:Y:S01]  /*0000*/  LDC R1, c[0x0][0x37c] ;  /* 0x0000df00ff017b82 */ /* 0x000fe20000000800 */
[----:B------:R-:W0:Y:S01]  /*0010*/  S2R R3, SR_TID.Y ;  /* 0x0000000000037919 */ /* 0x000e220000002200 */
[----:B------:R-:W1:Y:S06]  /*0020*/  LDCU UR18, c[0x0][0x398] ;  /* 0x00007300ff1277ac */ /* 0x000e6c0008000800 */
[----:B------:R-:W0:Y:S01]  /*0030*/  LDC R0, c[0x0][0x364] ;  /* 0x0000d900ff007b82 */ /* 0x000e220000000800 */
[----:B------:R-:W-:Y:S01]  /*0040*/  HFMA2 R12, -RZ, RZ, 0, 0 ;  /* 0x00000000ff0c7431 */ /* 0x000fe200000001ff */
[----:B------:R-:W2:Y:S01]  /*0050*/  S2R R2, SR_TID.X ;  /* 0x0000000000027919 */ /* 0x000ea20000002100 */
[----:B------:R-:W3:Y:S05]  /*0060*/  LDCU.64 UR16, c[0x0][0x358] ;  /* 0x00006b00ff1077ac */ /* 0x000eea0008000a00 */
[----:B------:R-:W0:Y:S08]  /*0070*/  S2UR UR4, SR_CTAID.Y ;  /* 0x00000000000479c3 */ /* 0x000e300000002600 */
[----:B------:R-:W2:Y:S01]  /*0080*/  S2UR UR5, SR_CTAID.X ;  /* 0x00000000000579c3 */ /* 0x000ea20000002500 */
[----:B-1----:R-:W-:-:S07]  /*0090*/  UISETP.GE.AND UP0, UPT, UR18, 0x1, UPT ;  /* 0x000000011200788c */ /* 0x002fce000bf06270 */
[----:B------:R-:W2:Y:S01]  /*00a0*/  LDC R13, c[0x0][0x360] ;  /* 0x0000d800ff0d7b82 */ /* 0x000ea20000000800 */
[----:B0-----:R-:W-:Y:S02]  /*00b0*/  IMAD R0, R0, UR4, R3 ;  /* 0x0000000400007c24 */ /* 0x001fe4000f8e0203 */
[----:B--2---:R-:W-:Y:S01]  /*00c0*/  IMAD R13, R13, UR5, R2 ;  /* 0x000000050d0d7c24 */ /* 0x004fe2000f8e0202 */
[----:B---3--:R-:W-:Y:S06]  /*00d0*/  BRA.U !UP0, `(.L_x_0) ;  /* 0x0000000908687547 */ /* 0x008fec000b800000 */
[----:B------:R-:W-:Y:S02]  /*00e0*/  UISETP.GE.U32.AND UP1, UPT, UR18, 0x8, UPT ;  /* 0x000000081200788c */ /* 0x000fe4000bf26070 */
[----:B------:R-:W-:Y:S01]  /*00f0*/  IMAD R5, R0, UR18, RZ ;  /* 0x0000001200057c24 */ /* 0x000fe2000f8e02ff */
[----:B------:R-:W-:Y:S01]  /*0100*/  ULOP3.LUT UR19, UR18, 0x7, URZ, 0xc0, !UPT ;  /* 0x0000000712137892 */ /* 0x000fe2000f8ec0ff */
[----:B------:R-:W-:Y:S01]  /*0110*/  MOV R12, RZ ;  /* 0x000000ff000c7202 */ /* 0x000fe20000000f00 */
[----:B------:R-:W-:Y:S02]  /*0120*/  UMOV UR4, URZ ;  /* 0x000000ff00047c82 */ /* 0x000fe40008000000 */
[----:B------:R-:W-:Y:S02]  /*0130*/  UISETP.NE.AND UP0, UPT, UR19, URZ, UPT ;  /* 0x000000ff1300728c */ /* 0x000fe4000bf05270 */
[----:B------:R-:W-:Y:S09]  /*0140*/  BRA.U !UP1, `(.L_x_1) ;  /* 0x0000000509047547 */ /* 0x000ff2000b800000 */
[----:B------:R-:W0:Y:S01]  /*0150*/  LDC.64 R2, c[0x0][0x388] ;  /* 0x0000e200ff027b82 */ /* 0x000e220000000a00 */
[----:B------:R-:W1:Y:S01]  /*0160*/  LDCU.64 UR20, c[0x0][0x390] ;  /* 0x00007200ff1477ac */ /* 0x000e620008000a00 */
[----:B------:R-:W-:Y:S02]  /*0170*/  MOV R12, RZ ;  /* 0x000000ff000c7202 */ /* 0x000fe40000000f00 */
[----:B------:R-:W-:Y:S01]  /*0180*/  MOV R14, R13 ;  /* 0x0000000d000e7202 */ /* 0x000fe20000000f00 */
[----:B------:R-:W-:-:S04]  /*0190*/  ULOP3.LUT UR4, UR18, 0x7ffffff8, URZ, 0xc0, !UPT ;  /* 0x7ffffff812047892 */ /* 0x000fc8000f8ec0ff */
[----:B------:R-:W-:Y:S02]  /*01a0*/  UIADD3 UR5, UPT, UPT, -UR4, URZ, URZ ;  /* 0x000000ff04057290 */ /* 0x000fe4000fffe1ff */
[----:B-1----:R-:W-:Y:S02]  /*01b0*/  UIMAD.WIDE.U32 UR6, UR18, 0xc, UR20 ;  /* 0x0000000c120678a5 */ /* 0x002fe4000f8e0014 */
[----:B------:R-:W-:Y:S02]  /*01c0*/  UIMAD.WIDE.U32 UR8, UR18, 0x10, UR20 ;  /* 0x00000010120878a5 */ /* 0x000fe4000f8e0014 */
[----:B------:R-:W-:Y:S01]  /*01d0*/  UIMAD.WIDE.U32 UR10, UR18, 0x14, UR20 ;  /* 0x00000014120a78a5 */ /* 0x000fe2000f8e0014 */
[----:B0-----:R-:W-:Y:S01]  /*01e0*/  IMAD.WIDE.U32 R2, R5, 0x4, R2 ;  /* 0x0000000405027825 */ /* 0x001fe200078e0002 */
[----:B------:R-:W-:Y:S02]  /*01f0*/  UIMAD.WIDE.U32 UR12, UR18, 0x18, UR20 ;  /* 0x00000018120c78a5 */ /* 0x000fe4000f8e0014 */
[----:B------:R-:W-:Y:S01]  /*0200*/  UIMAD.WIDE.U32 UR14, UR18, 0x1c, UR20 ;  /* 0x0000001c120e78a5 */ /* 0x000fe2000f8e0014 */
[----:B------:R-:W-:-:S04]  /*0210*/  IADD3 R2, P0, PT, R2, 0x10, RZ ;  /* 0x0000001002027810 */ /* 0x000fc80007f1e0ff */
[----:B------:R-:W-:-:S09]  /*0220*/  IADD3.X R3, PT, PT, RZ, R3, RZ, P0, !PT ;  /* 0x00000003ff037210 */ /* 0x000fd200007fe4ff */
.L_x_2:
[----:B------:R-:W-:Y:S01]  /*0230*/  HFMA2 R23, -RZ, RZ, 0, 2.384185791015625e-07 ;  /* 0x00000004ff177431 */ /* 0x000fe200000001ff */
[----:B------:R-:W-:Y:S01]  /*0240*/  UIMAD.WIDE.U32 UR24, UR18, 0x4, UR20 ;  /* 0x00000004121878a5 */ /* 0x000fe2000f8e0014 */
[----:B------:R-:W2:Y:S01]  /*0250*/  LDG.E R21, desc[UR16][R2.64+-0x10] ;  /* 0xfffff01002157981 */ /* 0x000ea2000c1e1900 */
[----:B------:R-:W-:Y:S01]  /*0260*/  UIMAD.WIDE.U32 UR22, UR18, 0x8, UR20 ;  /* 0x00000008121678a5 */ /* 0x000fe2000f8e0014 */
[----:B------:R-:W-:Y:S01]  /*0270*/  HFMA2 R5, -RZ, RZ, 0, 2.384185791015625e-07 ;  /* 0x00000004ff057431 */ /* 0x000fe200000001ff */
[----:B------:R-:W-:Y:S01]  /*0280*/  MOV R11, 0x4 ;  /* 0x00000004000b7802 */ /* 0x000fe20000000f00 */
[----:B------:R-:W3:Y:S01]  /*0290*/  LDG.E R19, desc[UR16][R2.64+-0xc] ;  /* 0xfffff41002137981 */ /* 0x000ee2000c1e1900 */
[----:B------:R-:W-:Y:S02]  /*02a0*/  MOV R8, UR24 ;  /* 0x0000001800087c02 */ /* 0x000fe40008000f00 */
[----:B------:R-:W-:Y:S01]  /*02b0*/  MOV R9, UR25 ;  /* 0x0000001900097c02 */ /* 0x000fe20008000f00 */
[C---:B------:R-:W-:Y:S01]  /*02c0*/  IMAD.WIDE R22, R14.reuse, R23, UR20 ;  /* 0x000000140e167e25 */ /* 0x040fe2000f8e0217 */
[----:B------:R-:W-:Y:S01]  /*02d0*/  MOV R24, UR22 ;  /* 0x0000001600187c02 */ /* 0x000fe20008000f00 */
[----:B------:R-:W4:Y:S01]  /*02e0*/  LDG.E R17, desc[UR16][R2.64+-0x8] ;  /* 0xfffff81002117981 */ /* 0x000f22000c1e1900 */
[----:B------:R-:W-:Y:S01]  /*02f0*/  MOV R25, UR23 ;  /* 0x0000001700197c02 */ /* 0x000fe20008000f00 */
[----:B------:R-:W-:-:S02]  /*0300*/  IMAD.WIDE R8, R14, 0x4, R8 ;  /* 0x000000040e087825 */ /* 0x000fc400078e0208 */
[----:B------:R-:W2:Y:S02]  /*0310*/  LDG.E R22, desc[UR16][R22.64] ;  /* 0x0000001016167981 */ /* 0x000ea4000c1e1900 */
[C---:B------:R-:W-:Y:S02]  /*0320*/  IMAD.WIDE R24, R14.reuse, 0x4, R24 ;  /* 0x000000040e187825 */ /* 0x040fe400078e0218 */
[----:B------:R0:W3:Y:S02]  /*0330*/  LDG.E R20, desc[UR16][R8.64] ;  /* 0x0000001008147981 */ /* 0x0000e4000c1e1900 */
[C---:B------:R-:W-:Y:S01]  /*0340*/  IMAD.WIDE R10, R14.reuse, R11, UR6 ;  /* 0x000000060e0a7e25 */ /* 0x040fe2000f8e020b */
[----:B------:R-:W-:Y:S01]  /*0350*/  MOV R7, 0x4 ;  /* 0x0000000400077802 */ /* 0x000fe20000000f00 */
[----:B------:R-:W4:Y:S02]  /*0360*/  LDG.E R18, desc[UR16][R24.64] ;  /* 0x0000001018127981 */ /* 0x000f24000c1e1900 */
[----:B------:R-:W-:-:S02]  /*0370*/  IMAD.WIDE R4, R14, R5, UR8 ;  /* 0x000000080e047e25 */ /* 0x000fc4000f8e0205 */
[----:B------:R1:W5:Y:S02]  /*0380*/  LDG.E R16, desc[UR16][R10.64] ;  /* 0x000000100a107981 */ /* 0x000364000c1e1900 */
[----:B0-----:R-:W-:Y:S02]  /*0390*/  HFMA2 R9, -RZ, RZ, 0, 2.384185791015625e-07 ;  /* 0x00000004ff097431 */ /* 0x001fe400000001ff */
[----:B------:R-:W5:Y:S01]  /*03a0*/  LDG.E R15, desc[UR16][R2.64+-0x4] ;  /* 0xfffffc10020f7981 */ /* 0x000f62000c1e1900 */
[C---:B------:R-:W-:Y:S01]  /*03b0*/  IMAD.WIDE R6, R14.reuse, R7, UR10 ;  /* 0x0000000a0e067e25 */ /* 0x040fe2000f8e0207 */
[----:B------:R-:W-:Y:S02]  /*03c0*/  MOV R27, 0x4 ;  /* 0x00000004001b7802 */ /* 0x000fe40000000f00 */
[----:B------:R0:W5:Y:S04]  /*03d0*/  LDG.E R4, desc[UR16][R4.64] ;  /* 0x0000001004047981 */ /* 0x000168000c1e1900 */
[----:B------:R-:W5:Y:S01]  /*03e0*/  LDG.E R23, desc[UR16][R2.64] ;  /* 0x0000001002177981 */ /* 0x000f62000c1e1900 */
[----:B------:R-:W-:-:S03]  /*03f0*/  IMAD.WIDE R8, R14, R9, UR12 ;  /* 0x0000000c0e087e25 */ /* 0x000fc6000f8e0209 */
[----:B------:R-:W5:Y:S01]  /*0400*/  LDG.E R7, desc[UR16][R6.64] ;  /* 0x0000001006077981 */ /* 0x000f62000c1e1900 */
[----:B-1----:R-:W-:-:S03]  /*0410*/  IMAD.WIDE R10, R14, R27, UR14 ;  /* 0x0000000e0e0a7e25 */ /* 0x002fc6000f8e021b */
[----:B------:R-:W5:Y:S04]  /*0420*/  LDG.E R24, desc[UR16][R2.64+0x4] ;  /* 0x0000041002187981 */ /* 0x000f68000c1e1900 */
[----:B------:R-:W5:Y:S04]  /*0430*/  LDG.E R8, desc[UR16][R8.64] ;  /* 0x0000001008087981 */ /* 0x000f68000c1e1900 */
[----:B------:R-:W5:Y:S04]  /*0440*/  LDG.E R25, desc[UR16][R2.64+0x8] ;  /* 0x0000081002197981 */ /* 0x000f68000c1e1900 */
[----:B------:R-:W5:Y:S04]  /*0450*/  LDG.E R10, desc[UR16][R10.64] ;  /* 0x000000100a0a7981 */ /* 0x000f68000c1e1900 */
[----:B------:R1:W5:Y:S01]  /*0460*/  LDG.E R27, desc[UR16][R2.64+0xc] ;  /* 0x00000c10021b7981 */ /* 0x000362000c1e1900 */
[----:B------:R-:W-:-:S04]  /*0470*/  UIADD3 UR5, UPT, UPT, UR5, 0x8, URZ ;  /* 0x0000000805057890 */ /* 0x000fc8000fffe0ff */
[----:B------:R-:W-:Y:S01]  /*0480*/  UISETP.NE.AND UP1, UPT, UR5, URZ, UPT ;  /* 0x000000ff0500728c */ /* 0x000fe2000bf25270 */
[----:B0-----:R-:W-:Y:S02]  /*0490*/  MOV R5, UR18 ;  /* 0x0000001200057c02 */ /* 0x001fe40008000f00 */
[----:B-1----:R-:W-:Y:S02]  /*04a0*/  IADD3 R2, P0, PT, R2, 0x20, RZ ;  /* 0x0000002002027810 */ /* 0x002fe40007f1e0ff */
[----:B------:R-:W-:Y:S02]  /*04b0*/  LEA R14, R5, R14, 0x3 ;  /* 0x0000000e050e7211 */ /* 0x000fe400078e18ff */
[----:B------:R-:W-:Y:S01]  /*04c0*/  IADD3.X R3, PT, PT, RZ, R3, RZ, P0, !PT ;  /* 0x00000003ff037210 */ /* 0x000fe200007fe4ff */
[----:B--2---:R-:W-:-:S04]  /*04d0*/  FFMA R22, R21, R22, R12 ;  /* 0x0000001615167223 */ /* 0x004fc8000000000c */
[----:B---3--:R-:W-:-:S04]  /*04e0*/  FFMA R20, R19, R20, R22 ;  /* 0x0000001413147223 */ /* 0x008fc80000000016 */
[----:B----4-:R-:W-:-:S04]  /*04f0*/  FFMA R18, R17, R18, R20 ;  /* 0x0000001211127223 */ /* 0x010fc80000000014 */
[----:B-----5:R-:W-:-:S04]  /*0500*/  FFMA R16, R15, R16, R18 ;  /* 0x000000100f107223 */ /* 0x020fc80000000012 */
[----:B------:R-:W-:-:S04]  /*0510*/  FFMA R23, R23, R4, R16 ;  /* 0x0000000417177223 */ /* 0x000fc80000000010 */
[----:B------:R-:W-:-:S04]  /*0520*/  FFMA R24, R24, R7, R23 ;  /* 0x0000000718187223 */ /* 0x000fc80000000017 */
[----:B------:R-:W-:-:S04]  /*0530*/  FFMA R8, R25, R8, R24 ;  /* 0x0000000819087223 */ /* 0x000fc80000000018 */
[----:B------:R-:W-:Y:S01]  /*0540*/  FFMA R12, R27, R10, R8 ;  /* 0x0000000a1b0c7223 */ /* 0x000fe20000000008 */
[----:B------:R-:W-:Y:S06]  /*0550*/  BRA.U UP1, `(.L_x_2) ;  /* 0xfffffffd01347547 */ /* 0x000fec000b83ffff */
.L_x_1:
[----:B------:R-:W-:Y:S05]  /*0560*/  BRA.U !UP0, `(.L_x_0) ;  /* 0x0000000508447547 */ /* 0x000fea000b800000 */
[----:B------:R-:W-:Y:S01]  /*0570*/  UISETP.GE.U32.AND UP0, UPT, UR19, 0x4, UPT ;  /* 0x000000041300788c */ /* 0x000fe2000bf06070 */
[----:B------:R-:W-:Y:S01]  /*0580*/  IMAD R2, R0, UR18, RZ ;  /* 0x0000001200027c24 */ /* 0x000fe2000f8e02ff */
[----:B------:R-:W-:-:S04]  /*0590*/  ULOP3.LUT UR5, UR18, 0x3, URZ, 0xc0, !UPT ;  /* 0x0000000312057892 */ /* 0x000fc8000f8ec0ff */
[----:B------:R-:W-:-:S03]  /*05a0*/  UISETP.NE.AND UP1, UPT, UR5, URZ, UPT ;  /* 0x000000ff0500728c */ /* 0x000fc6000bf25270 */
[----:B------:R-:W-:Y:S08]  /*05b0*/  BRA.U !UP0, `(.L_x_3) ;  /* 0x00000001087c7547 */ /* 0x000ff0000b800000 */
[----:B------:R-:W0:Y:S01]  /*05c0*/  LDC.64 R6, c[0x0][0x390] ;  /* 0x0000e400ff067b82 */ /* 0x000e220000000a00 */
[----:B------:R-:W1:Y:S01]  /*05d0*/  LDCU.64 UR6, c[0x0][0x388] ;  /* 0x00007100ff0677ac */ /* 0x000e620008000a00 */
[----:B------:R-:W-:Y:S01]  /*05e0*/  IMAD.U32 R4, RZ, RZ, UR4 ;  /* 0x00000004ff047e24 */ /* 0x000fe2000f8e00ff */
[----:B------:R-:W-:Y:S02]  /*05f0*/  IADD3 R3, PT, PT, R2, UR4, RZ ;  /* 0x0000000402037c10 */ /* 0x000fe4000fffe0ff */
[----:B------:R-:W-:Y:S01]  /*0600*/  MOV R11, UR18 ;  /* 0x00000012000b7c02 */ /* 0x000fe20008000f00 */
[----:B------:R-:W-:Y:S01]  /*0610*/  IMAD R5, R4, UR18, R13 ;  /* 0x0000001204057c24 */ /* 0x000fe2000f8e020d */
[----:B------:R-:W-:Y:S01]  /*0620*/  IADD3 R14, P0, PT, R2, UR4, RZ ;  /* 0x00000004020e7c10 */ /* 0x000fe2000ff1e0ff */
[----:B------:R-:W2:Y:S01]  /*0630*/  LDC.64 R8, c[0x0][0x388] ;  /* 0x0000e200ff087b82 */ /* 0x000ea20000000a00 */
[----:B------:R-:W-:Y:S02]  /*0640*/  MOV R15, UR18 ;  /* 0x00000012000f7c02 */ /* 0x000fe40008000f00 */
[----:B------:R-:W-:Y:S01]  /*0650*/  MOV R17, UR18 ;  /* 0x0000001200117c02 */ /* 0x000fe20008000f00 */
[----:B0-----:R-:W-:-:S04]  /*0660*/  IMAD.WIDE R6, R5, 0x4, R6 ;  /* 0x0000000405067825 */ /* 0x001fc800078e0206 */
[----:B------:R-:W-:Y:S02]  /*0670*/  IMAD.WIDE.U32 R10, R11, 0x4, R6 ;  /* 0x000000040b0a7825 */ /* 0x000fe400078e0006 */
[----:B------:R-:W3:Y:S02]  /*0680*/  LDG.E R6, desc[UR16][R6.64] ;  /* 0x0000001006067981 */ /* 0x000ee4000c1e1900 */
[----:B--2---:R-:W-:Y:S01]  /*0690*/  IMAD.WIDE.U32 R8, R3, 0x4, R8 ;  /* 0x0000000403087825 */ /* 0x004fe200078e0008 */
[----:B------:R-:W-:Y:S02]  /*06a0*/  IADD3.X R3, PT, PT, RZ, RZ, RZ, P0, !PT ;  /* 0x000000ffff037210 */ /* 0x000fe400007fe4ff */
[----:B-1----:R-:W-:-:S03]  /*06b0*/  LEA R4, P0, R14, UR6, 0x2 ;  /* 0x000000060e047c11 */ /* 0x002fc6000f8010ff */
[----:B------:R-:W3:Y:S01]  /*06c0*/  LDG.E R9, desc[UR16][R8.64] ;  /* 0x0000001008097981 */ /* 0x000ee2000c1e1900 */
[----:B------:R-:W-:Y:S01]  /*06d0*/  LEA.HI.X R5, R14, UR7, R3, 0x2, P0 ;  /* 0x000000070e057c11 */ /* 0x000fe200080f1403 */
[----:B------:R-:W-:Y:S02]  /*06e0*/  IMAD.WIDE.U32 R14, R15, 0x4, R10 ;  /* 0x000000040f0e7825 */ /* 0x000fe400078e000a */
[----:B------:R-:W2:Y:S04]  /*06f0*/  LDG.E R3, desc[UR16][R10.64] ;  /* 0x000000100a037981 */ /* 0x000ea8000c1e1900 */
[----:B------:R-:W2:Y:S01]  /*0700*/  LDG.E R18, desc[UR16][R4.64+0x4] ;  /* 0x0000041004127981 */ /* 0x000ea2000c1e1900 */
[----:B------:R-:W-:-:S03]  /*0710*/  IMAD.WIDE.U32 R16, R17, 0x4, R14 ;  /* 0x0000000411107825 */ /* 0x000fc600078e000e */
[----:B------:R-:W4:Y:S04]  /*0720*/  LDG.E R19, desc[UR16][R14.64] ;  /* 0x000000100e137981 */ /* 0x000f28000c1e1900 */
[----:B------:R-:W4:Y:S04]  /*0730*/  LDG.E R20, desc[UR16][R4.64+0x8] ;  /* 0x0000081004147981 */ /* 0x000f28000c1e1900 */
[----:B------:R-:W5:Y:S04]  /*0740*/  LDG.E R22, desc[UR16][R4.64+0xc] ;  /* 0x00000c1004167981 */ /* 0x000f68000c1e1900 */
[----:B------:R-:W5:Y:S01]  /*0750*/  LDG.E R16, desc[UR16][R16.64] ;  /* 0x0000001010107981 */ /* 0x000f62000c1e1900 */
[----:B------:R-:W-:Y:S01]  /*0760*/  UIADD3 UR4, UPT, UPT, UR4, 0x4, URZ ;  /* 0x0000000404047890 */ /* 0x000fe2000fffe0ff */
[----:B---3--:R-:W-:-:S04]  /*0770*/  FFMA R9, R9, R6, R12 ;  /* 0x0000000609097223 */ /* 0x008fc8000000000c */
[----:B--2---:R-:W-:-:S04]  /*0780*/  FFMA R3, R18, R3, R9 ;  /* 0x0000000312037223 */ /* 0x004fc80000000009 */
[----:B----4-:R-:W-:-:S04]  /*0790*/  FFMA R3, R20, R19, R3 ;  /* 0x0000001314037223 */ /* 0x010fc80000000003 */
[----:B-----5:R-:W-:-:S07]  /*07a0*/  FFMA R12, R22, R16, R3 ;  /* 0x00000010160c7223 */ /* 0x020fce0000000003 */
.L_x_3:
[----:B------:R-:W-:Y:S05]  /*07b0*/  BRA.U !UP1, `(.L_x_0) ;  /* 0x0000000109b07547 */ /* 0x000fea000b800000 */
[----:B------:R-:W-:Y:S01]  /*07c0*/  UISETP.NE.AND UP0, UPT, UR5, 0x1, UPT ;  /* 0x000000010500788c */ /* 0x000fe2000bf05270 */
[----:B------:R-:W-:Y:S01]  /*07d0*/  MOV R4, UR4 ;  /* 0x0000000400047c02 */ /* 0x000fe20008000f00 */
[----:B------:R-:W-:Y:S02]  /*07e0*/  ULOP3.LUT UR5, UR18, 0x1, URZ, 0xc0, !UPT ;  /* 0x0000000112057892 */ /* 0x000fe4000f8ec0ff */
[----:B------:R-:W-:Y:S02]  /*07f0*/  MOV R17, UR18 ;  /* 0x0000001200117c02 */ /* 0x000fe40008000f00 */
[----:B------:R-:W-:Y:S01]  /*0800*/  UISETP.NE.U32.AND UP1, UPT, UR5, 0x1, UPT ;  /* 0x000000010500788c */ /* 0x000fe2000bf25070 */
[----:B------:R-:W-:-:S04]  /*0810*/  PLOP3.LUT P1, PT, PT, PT, UP0, 0x80, 0x8 ;  /* 0x000000000008781c */ /* 0x000fc80003f2f008 */
[----:B------:R-:W0:Y:S01]  /*0820*/  @UP0 LDCU.64 UR6, c[0x0][0x388] ;  /* 0x00007100ff0607ac */ /* 0x000e220008000a00 */
[----:B------:R-:W-:Y:S01]  /*0830*/  PLOP3.LUT P0, PT, PT, PT, UP1, 0x80, 0x8 ;  /* 0x000000000008781c */ /* 0x000fe20003f0f018 */
[----:B------:R-:W1:Y:S01]  /*0840*/  @UP0 LDCU.64 UR8, c[0x0][0x390] ;  /* 0x00007200ff0807ac */ /* 0x000e620008000a00 */
[----:B------:R-:W2:Y:S06]  /*0850*/  @UP0 LDCU.64 UR10, c[0x0][0x388] ;  /* 0x00007100ff0a07ac */ /* 0x000eac0008000a00 */
[C---:B------:R-:W-:Y:S02]  /*0860*/  @P1 IADD3 R3, PT, PT, R2.reuse, UR4, RZ ;  /* 0x0000000402031c10 */ /* 0x040fe4000fffe0ff */
[----:B------:R-:W-:Y:S01]  /*0870*/  @P1 IADD3 R5, P2, PT, R2, UR4, RZ ;  /* 0x0000000402051c10 */ /* 0x000fe2000ff5e0ff */
[----:B------:R-:W3:Y:S03]  /*0880*/  @!UP1 LDCU.64 UR12, c[0x0][0x388] ;  /* 0x00007100ff0c97ac */ /* 0x000ee60008000a00 */
[----:B------:R-:W-:Y:S01]  /*0890*/  @P1 IADD3.X R8, PT, PT, RZ, RZ, RZ, P2, !PT ;  /* 0x000000ffff081210 */ /* 0x000fe200017fe4ff */
[----:B------:R-:W-:Y:S01]  /*08a0*/  @UP0 UIADD3 UR4, UPT, UPT, UR4, 0x2, URZ ;  /* 0x0000000204040890 */ /* 0x000fe2000fffe0ff */
[----:B0-----:R-:W-:-:S02]  /*08b0*/  MOV R14, UR6 ;  /* 0x00000006000e7c02 */ /* 0x001fc40008000f00 */
[----:B------:R-:W-:Y:S01]  /*08c0*/  MOV R15, UR7 ;  /* 0x00000007000f7c02 */ /* 0x000fe20008000f00 */
[----:B------:R-:W0:Y:S01]  /*08d0*/  @!UP1 LDCU.64 UR6, c[0x0][0x390] ;  /* 0x00007200ff0697ac */ /* 0x000e220008000a00 */
[----:B-1----:R-:W-:Y:S01]  /*08e0*/  MOV R7, UR9 ;  /* 0x0000000900077c02 */ /* 0x002fe20008000f00 */
[----:B------:R-:W-:Y:S02]  /*08f0*/  IMAD.U32 R6, RZ, RZ, UR8 ;  /* 0x00000008ff067e24 */ /* 0x000fe4000f8e00ff */
[----:B------:R-:W-:-:S04]  /*0900*/  @P1 IMAD.WIDE.U32 R14, R3, 0x4, R14 ;  /* 0x00000004030e1825 */ /* 0x000fc800078e000e */
[----:B------:R-:W-:Y:S01]  /*0910*/  @P1 IMAD R3, R4, UR18, R13 ;  /* 0x0000001204031c24 */ /* 0x000fe2000f8e020d */
[----:B--2---:R-:W-:Y:S02]  /*0920*/  @P1 LEA R4, P2, R5, UR10, 0x2 ;  /* 0x0000000a05041c11 */ /* 0x004fe4000f8410ff */
[----:B------:R-:W-:Y:S01]  /*0930*/  MOV R18, UR4 ;  /* 0x0000000400127c02 */ /* 0x000fe20008000f00 */
[----:B------:R-:W-:Y:S01]  /*0940*/  @P1 IMAD.WIDE R6, R3, 0x4, R6 ;  /* 0x0000000403061825 */ /* 0x000fe200078e0206 */
[----:B------:R-:W-:Y:S01]  /*0950*/  @P1 LEA.HI.X R5, R5, UR11, R8, 0x2, P2 ;  /* 0x0000000b05051c11 */ /* 0x000fe200090f1408 */
[----:B------:R-:W2:Y:S01]  /*0960*/  @P1 LDG.E R3, desc[UR16][R14.64] ;  /* 0x000000100e031981 */ /* 0x000ea2000c1e1900 */
[----:B---3--:R-:W-:Y:S01]  /*0970*/  MOV R8, UR12 ;  /* 0x0000000c00087c02 */ /* 0x008fe20008000f00 */
[----:B------:R-:W-:Y:S01]  /*0980*/  @!P0 IMAD R21, R18, UR18, R13 ;  /* 0x0000001212158c24 */ /* 0x000fe2000f8e020d */
[----:B------:R-:W-:Y:S01]  /*0990*/  MOV R9, UR13 ;  /* 0x0000000d00097c02 */ /* 0x000fe20008000f00 */
[----:B------:R-:W-:Y:S01]  /*09a0*/  @P1 IMAD.WIDE.U32 R16, R17, 0x4, R6 ;  /* 0x0000000411101825 */ /* 0x000fe200078e0006 */
[----:B------:R-:W-:Y:S01]  /*09b0*/  @!P0 IADD3 R19, PT, PT, R2, UR4, RZ ;  /* 0x0000000402138c10 */ /* 0x000fe2000fffe0ff */
[----:B------:R-:W2:Y:S01]  /*09c0*/  @P1 LDG.E R6, desc[UR16][R6.64] ;  /* 0x0000001006061981 */ /* 0x000ea2000c1e1900 */
[----:B0-----:R-:W-:-:S02]  /*09d0*/  MOV R10, UR6 ;  /* 0x00000006000a7c02 */ /* 0x001fc40008000f00 */
[----:B------:R-:W-:Y:S01]  /*09e0*/  MOV R11, UR7 ;  /* 0x00000007000b7c02 */ /* 0x000fe20008000f00 */
[----:B------:R-:W-:Y:S01]  /*09f0*/  @!P0 IMAD.WIDE.U32 R8, R19, 0x4, R8 ;  /* 0x0000000413088825 */ /* 0x000fe200078e0008 */
[----:B------:R-:W3:Y:S03]  /*0a00*/  @P1 LDG.E R16, desc[UR16][R16.64] ;  /* 0x0000001010101981 */ /* 0x000ee6000c1e1900 */
[----:B------:R-:W-:Y:S01]  /*0a10*/  @!P0 IMAD.WIDE R10, R21, 0x4, R10 ;  /* 0x00000004150a8825 */ /* 0x000fe200078e020a */
[----:B------:R-:W3:Y:S04]  /*0a20*/  @P1 LDG.E R4, desc[UR16][R4.64+0x4] ;  /* 0x0000041004041981 */ /* 0x000ee8000c1e1900 */
[----:B------:R-:W4:Y:S04]  /*0a30*/  @!P0 LDG.E R9, desc[UR16][R8.64] ;  /* 0x0000001008098981 */ /* 0x000f28000c1e1900 */
[----:B------:R-:W4:Y:S01]  /*0a40*/  @!P0 LDG.E R10, desc[UR16][R10.64] ;  /* 0x000000100a0a8981 */ /* 0x000f22000c1e1900 */
[----:B--2---:R-:W-:-:S04]  /*0a50*/  @P1 FFMA R3, R3, R6, R12 ;  /* 0x0000000603031223 */ /* 0x004fc8000000000c */
[----:B---3--:R-:W-:-:S04]  /*0a60*/  @P1 FFMA R12, R4, R16, R3 ;  /* 0x00000010040c1223 */ /* 0x008fc80000000003 */
[----:B----4-:R-:W-:-:S07]  /*0a70*/  @!P0 FFMA R12, R9, R10, R12 ;  /* 0x0000000a090c8223 */ /* 0x010fce000000000c */
.L_x_0:
[----:B------:R-:W0:Y:S01]  /*0a80*/  LDC.64 R2, c[0x0][0x380] ;  /* 0x0000e000ff027b82 */ /* 0x000e220000000a00 */
[----:B------:R-:W-:-:S04]  /*0a90*/  IMAD R13, R0, UR18, R13 ;  /* 0x00000012000d7c24 */ /* 0x000fc8000f8e020d */
[----:B0-----:R-:W-:-:S05]  /*0aa0*/  IMAD.WIDE R2, R13, 0x4, R2 ;  /* 0x000000040d027825 */ /* 0x001fca00078e0202 */
[----:B------:R-:W-:Y:S01]  /*0ab0*/  STG.E desc[UR16][R2.64], R12 ;  /* 0x0000000c02007986 */ /* 0x000fe2000c101910 */
[----:B------:R-:W-:Y:S05]  /*0ac0*/  EXIT ;  /* 0x000000000000794d */ /* 0x000fea0003800000 */
.L_x_4:
[----:B------:R-:W-:-:S00]  /*0ad0*/  BRA `(.L_x_4) ;  /* 0xfffffffc00fc7947 */ /* 0x000fc0000383ffff */
[----:B------:R-:W-:-:S00]  /*0ae0*/  NOP ;  /* 0x0000000000007918 */ /* 0x000fc00000000000 */
        /* <DEDUP_REMOVED lines=9> */
.L_x_5:


//--------------------- .nv.shared.reserved.0     --------------------------
	.section	.nv.shared.reserved.0,"aw",@nobits
	.weak		__nv_reservedSMEM_offset_0_alias
	.size		__nv_reservedSMEM_offset_0_alias, 0, 64
	.other		__nv_reservedSMEM_offset_0_alias,@"STO_CUDA_RESERVED_SHARED STV_DEFAULT"
__nv_reservedSMEM_offset_0_alias:
	.zero		0
	.zero		64


//--------------------- .nv.constant0._Z6matmulPfPKfS1_i --------------------------
	.section	.nv.constant0._Z6matmulPfPKfS1_i,"a",@progbits
	.sectionflags	@""
	.align	4
.nv.constant0._Z6matmulPfPKfS1_i:
	.zero		924


//--------------------- SYMBOLS --------------------------

	.type		.nv.reservedSmem.offset0,@object
	.size		.nv.reservedSmem.offset0,0x4
